//
// Generated by NVIDIA NVVM Compiler
//
// Compiler Build ID: CL-36424714
// Cuda compilation tools, release 13.0, V13.0.88
// Based on NVVM 20.0.0
//

.version 9.0
.target sm_100
.address_size 64

	// .globl	_Z4testPKiPi
.extern .func  (.param .b32 func_retval0) vprintf
(
	.param .b64 vprintf_param_0,
	.param .b64 vprintf_param_1
)
;
.global .align 1 .b8 $str[8] = {104, 101, 108, 108, 111, 33, 10};
.global .align 1 .b8 $str$1[14] = {115, 117, 109, 91, 48, 93, 32, 105, 115, 32, 37, 100, 10};

.visible .entry _Z4testPKiPi(
	.param .u64 .ptr .align 1 _Z4testPKiPi_param_0,
	.param .u64 .ptr .align 1 _Z4testPKiPi_param_1
)
{
	.local .align 8 .b8 	__local_depot0[8];
	.reg .b64 	%SP;
	.reg .b64 	%SPL;
	.reg .pred 	%p<3>;
	.reg .b32 	%r<7>;
	.reg .b64 	%rd<13>;

	mov.u64 	%SPL, __local_depot0;
	cvta.local.u64 	%SP, %SPL;
	ld.param.u64 	%rd1, [_Z4testPKiPi_param_0];
	ld.param.u64 	%rd2, [_Z4testPKiPi_param_1];
	mov.u32 	%r1, %tid.x;
	setp.ne.s32 	%p1, %r1, 0;
	@%p1 bra 	$L__BB0_2;
	mov.u64 	%rd3, $str;
	cvta.global.u64 	%rd4, %rd3;
	{ // callseq 0, 0
	.param .b64 param0;
	st.param.b64 	[param0], %rd4;
	.param .b64 param1;
	st.param.b64 	[param1], 0;
	.param .b32 retval0;
	call.uni (retval0), 
	vprintf, 
	(
	param0, 
	param1
	);
	ld.param.b32 	%r3, [retval0];
	} // callseq 0
$L__BB0_2:
	setp.ne.s32 	%p2, %r1, 0;
	cvta.to.global.u64 	%rd5, %rd1;
	mul.wide.u32 	%rd6, %r1, 4;
	add.s64 	%rd7, %rd5, %rd6;
	ld.global.u32 	%r2, [%rd7];
	@%p2 bra 	$L__BB0_4;
	add.u64 	%rd8, %SP, 0;
	add.u64 	%rd9, %SPL, 0;
	st.local.u32 	[%rd9], %r2;
	mov.u64 	%rd10, $str$1;
	cvta.global.u64 	%rd11, %rd10;
	{ // callseq 1, 0
	.param .b64 param0;
	st.param.b64 	[param0], %rd11;
	.param .b64 param1;
	st.param.b64 	[param1], %rd8;
	.param .b32 retval0;
	call.uni (retval0), 
	vprintf, 
	(
	param0, 
	param1
	);
	ld.param.b32 	%r5, [retval0];
	} // callseq 1
$L__BB0_4:
	cvta.to.global.u64 	%rd12, %rd2;
	st.global.u32 	[%rd12], %r2;
	ret;

}


// ===== COMPILED SASS (sm_100) =====

	.target	sm_100

	.elftype	@"ET_EXEC"


//--------------------- .note.nv.tkinfo           --------------------------
	.section	.note.nv.tkinfo,"",@"SHT_NOTE"
	.sectionflags	@"SHF_NOTE_NV_TKINFO"
	.tkinfo
        /*0018*/ 	.word	0x00000002
        /*0030*/ 	.string	""
        /*0030*/ 	.string	"ptxas"
        /*0030*/ 	.string	"Cuda compilation tools, release 13.0, V13.0.88"
        /*0030*/ 	.string	"Build cuda_13.0.r13.0/compiler.36424714_0"
        /*0030*/ 	.string	"-arch sm_100 -m 64 "



//--------------------- .note.nv.cuinfo           --------------------------
	.section	.note.nv.cuinfo,"",@"SHT_NOTE"
	.sectionflags	@"SHF_NOTE_NV_CUINFO"
        /*0018*/ 	.short	0x0002
        /*001a*/ 	.short	0x0064
        /*001c*/ 	.short	0x0082
	.zero		2


//--------------------- .nv.info                  --------------------------
	.section	.nv.info,"",@"SHT_CUDA_INFO"
	.align	4


	//----- nvinfo : EIATTR_REGCOUNT
	.align		4
        /*0000*/ 	.byte	0x04, 0x2f
        /*0002*/ 	.short	(.L_3 - .L_2)
	.align		4
.L_2:
        /*0004*/ 	.word	index@(_Z4testPKiPi)
        /*0008*/ 	.word	0x00000018


	//----- nvinfo : EIATTR_FRAME_SIZE
	.align		4
.L_3:
        /*000c*/ 	.byte	0x04, 0x11
        /*000e*/ 	.short	(.L_5 - .L_4)
	.align		4
.L_4:
        /*0010*/ 	.word	index@(_Z4testPKiPi)
        /*0014*/ 	.word	0x00000008


	//----- nvinfo : EIATTR_MIN_STACK_SIZE
	.align		4
.L_5:
        /*0018*/ 	.byte	0x04, 0x12
        /*001a*/ 	.short	(.L_7 - .L_6)
	.align		4
.L_6:
        /*001c*/ 	.word	index@(_Z4testPKiPi)
        /*0020*/ 	.word	0x00000008
.L_7:


//--------------------- .nv.compat                --------------------------
	.section	.nv.compat,"",@"SHT_CUDA_COMPAT_INFO"
	.align	4
        /*0000*/ 	.byte	0x02, 0x09, 0x00, 0x00, 0x02, 0x02, 0x01, 0x00, 0x02, 0x05, 0x05, 0x00, 0x03, 0x07, 0x01, 0x01
        /*0010*/ 	.byte	0x02, 0x03, 0x00, 0x00, 0x02, 0x06, 0x01, 0x00, 0x04, 0x0b, 0x08, 0x00, 0x09, 0x00, 0x00, 0x00
        /*0020*/ 	.byte	0x00, 0x00, 0x00, 0x00


//--------------------- .nv.info._Z4testPKiPi     --------------------------
	.section	.nv.info._Z4testPKiPi,"",@"SHT_CUDA_INFO"
	.sectionflags	@""
	.align	4


	//----- nvinfo : EIATTR_CUDA_API_VERSION
	.align		4
        /*0000*/ 	.byte	0x04, 0x37
        /*0002*/ 	.short	(.L_9 - .L_8)
.L_8:
        /*0004*/ 	.word	0x00000082


	//----- nvinfo : EIATTR_KPARAM_INFO
	.align		4
.L_9:
        /*0008*/ 	.byte	0x04, 0x17
        /*000a*/ 	.short	(.L_11 - .L_10)
.L_10:
        /*000c*/ 	.word	0x00000000
        /*0010*/ 	.short	0x0001
        /*0012*/ 	.short	0x0008
        /*0014*/ 	.byte	0x00, 0xf5, 0x21, 0x00


	//----- nvinfo : EIATTR_KPARAM_INFO
	.align		4
.L_11:
        /*0018*/ 	.byte	0x04, 0x17
        /*001a*/ 	.short	(.L_13 - .L_12)
.L_12:
        /*001c*/ 	.word	0x00000000
        /*0020*/ 	.short	0x0000
        /*0022*/ 	.short	0x0000
        /*0024*/ 	.byte	0x00, 0xf5, 0x21, 0x00


	//----- nvinfo : EIATTR_SPARSE_MMA_MASK
	.align		4
.L_13:
        /*0028*/ 	.byte	0x03, 0x50
        /*002a*/ 	.short	0x0000


	//----- nvinfo : EIATTR_MAXREG_COUNT
	.align		4
        /*002c*/ 	.byte	0x03, 0x1b
        /*002e*/ 	.short	0x00ff


	//----- nvinfo : EIATTR_EXTERNS
	.align		4
        /*0030*/ 	.byte	0x04, 0x0f
        /*0032*/ 	.short	(.L_15 - .L_14)


	//   ....[0]....
	.align		4
.L_14:
        /*0034*/ 	.word	index@(vprintf)


	//----- nvinfo : EIATTR_MERCURY_ISA_VERSION
	.align		4
.L_15:
        /*0038*/ 	.byte	0x03, 0x5f
        /*003a*/ 	.short	0x0101


	//----- nvinfo : EIATTR_VRC_CTA_INIT_COUNT
	.align		4
        /*003c*/ 	.byte	0x02, 0x4a
	.zero		1
	.zero		1


	//----- nvinfo : EIATTR_SYSCALL_OFFSETS
	.align		4
        /*0040*/ 	.byte	0x04, 0x46
        /*0042*/ 	.short	(.L_17 - .L_16)


	//   ....[0]....
.L_16:
        /*0044*/ 	.word	0x00000120


	//   ....[1]....
        /*0048*/ 	.word	0x00000230


	//----- nvinfo : EIATTR_EXIT_INSTR_OFFSETS
	.align		4
.L_17:
        /*004c*/ 	.byte	0x04, 0x1c
        /*004e*/ 	.short	(.L_19 - .L_18)


	//   ....[0]....
.L_18:
        /*0050*/ 	.word	0x00000270


	//----- nvinfo : EIATTR_CRS_STACK_SIZE
	.align		4
.L_19:
        /*0054*/ 	.byte	0x04, 0x1e
        /*0056*/ 	.short	(.L_21 - .L_20)
.L_20:
        /*0058*/ 	.word	0x00000000


	//----- nvinfo : EIATTR_CBANK_PARAM_SIZE
	.align		4
.L_21:
        /*005c*/ 	.byte	0x03, 0x19
        /*005e*/ 	.short	0x0010


	//----- nvinfo : EIATTR_PARAM_CBANK
	.align		4
        /*0060*/ 	.byte	0x04, 0x0a
        /*0062*/ 	.short	(.L_23 - .L_22)
	.align		4
.L_22:
        /*0064*/ 	.word	index@(.nv.constant0._Z4testPKiPi)
        /*0068*/ 	.short	0x0380
        /*006a*/ 	.short	0x0010


	//----- nvinfo : EIATTR_SW_WAR
	.align		4
.L_23:
        /*006c*/ 	.byte	0x04, 0x36
        /*006e*/ 	.short	(.L_25 - .L_24)
.L_24:
        /*0070*/ 	.word	0x00000008
.L_25:


//--------------------- .nv.callgraph             --------------------------
	.section	.nv.callgraph,"",@"SHT_CUDA_CALLGRAPH"
	.align	4
	.sectionentsize	8
	.align		4
        /*0000*/ 	.word	0x00000000
	.align		4
        /*0004*/ 	.word	0xffffffff
	.align		4
        /*0008*/ 	.word	index@(_Z4testPKiPi)
	.align		4
        /*000c*/ 	.word	index@(vprintf)
	.align		4
        /*0010*/ 	.word	0x00000000
	.align		4
        /*0014*/ 	.word	0xfffffffe
	.align		4
        /*0018*/ 	.word	0x00000000
	.align		4
        /*001c*/ 	.word	0xfffffffd
	.align		4
        /*0020*/ 	.word	0x00000000
	.align		4
        /*0024*/ 	.word	0xfffffffc


//--------------------- .nv.constant4             --------------------------
	.section	.nv.constant4,"a",@progbits
	.align	8
	.align		8
.nv.constant4:
        /*0000*/ 	.dword	vprintf
	.align		8
        /*0008*/ 	.dword	$str
	.align		8
        /*0010*/ 	.dword	$str$1


//--------------------- .text._Z4testPKiPi        --------------------------
	.section	.text._Z4testPKiPi,"ax",@progbits
	.align	128
        .global         _Z4testPKiPi
        .type           _Z4testPKiPi,@function
        .size           _Z4testPKiPi,(.L_x_5 - _Z4testPKiPi)
        .other          _Z4testPKiPi,@"STO_CUDA_ENTRY STV_DEFAULT"
_Z4testPKiPi:
.text._Z4testPKiPi:
[----:B------:R-:W0:Y:S01]  /*0000*/  LDC R1, c[0x0][0x37c] ;  /* 0x0000df00ff017b82 */ /* 0x000e220000000800 */
[----:B------:R-:W1:Y:S01]  /*0010*/  S2R R17, SR_TID.X ;  /* 0x0000000000117919 */ /* 0x000e620000002100 */
[----:B------:R-:W2:Y:S01]  /*0020*/  LDCU UR4, c[0x0][0x2f8] ;  /* 0x00005f00ff0477ac */ /* 0x000ea20008000800 */
[----:B0-----:R-:W-:Y:S01]  /*0030*/  VIADD R1, R1, 0xfffffff8 ;  /* 0xfffffff801017836 */ /* 0x001fe20000000000 */
[----:B------:R-:W-:Y:S01]  /*0040*/  BSSY.RECONVERGENT B6, `(.L_x_0) ;  /* 0x000000f000067945 */ /* 0x000fe20003800200 */
[----:B------:R-:W0:Y:S01]  /*0050*/  LDCU UR5, c[0x0][0x2fc] ;  /* 0x00005f80ff0577ac */ /* 0x000e220008000800 */
[----:B------:R-:W3:Y:S02]  /*0060*/  LDCU.64 UR36, c[0x0][0x358] ;  /* 0x00006b00ff2477ac */ /* 0x000ee40008000a00 */
[----:B--2---:R-:W-:-:S05]  /*0070*/  IADD3 R2, P1, PT, R1, UR4, RZ ;  /* 0x0000000401027c10 */ /* 0x004fca000ff3e0ff */
[----:B0-----:R-:W-:Y:S01]  /*0080*/  IMAD.X R16, RZ, RZ, UR5, P1 ;  /* 0x00000005ff107e24 */ /* 0x001fe200088e06ff */
[----:B-1----:R-:W-:-:S13]  /*0090*/  ISETP.NE.AND P0, PT, R17, RZ, PT ;  /* 0x000000ff1100720c */ /* 0x002fda0003f05270 */
[----:B---3--:R-:W-:Y:S05]  /*00a0*/  @P0 BRA `(.L_x_1) ;  /* 0x0000000000200947 */ /* 0x008fea0003800000 */
[----:B------:R-:W-:Y:S01]  /*00b0*/  MOV R0, 0x0 ;  /* 0x0000000000007802 */ /* 0x000fe20000000f00 */
[----:B------:R-:W0:Y:S01]  /*00c0*/  LDCU.64 UR4, c[0x4][0x8] ;  /* 0x01000100ff0477ac */ /* 0x000e220008000a00 */
[----:B------:R-:W-:Y:S02]  /*00d0*/  CS2R R6, SRZ ;  /* 0x0000000000067805 */ /* 0x000fe4000001ff00 */
[----:B------:R1:W2:Y:S01]  /*00e0*/  LDC.64 R8, c[0x4][R0] ;  /* 0x0100000000087b82 */ /* 0x0002a20000000a00 */
[----:B0-----:R-:W-:Y:S02]  /*00f0*/  IMAD.U32 R4, RZ, RZ, UR4 ;  /* 0x00000004ff047e24 */ /* 0x001fe4000f8e00ff */
[----:B-1----:R-:W-:-:S07]  /*0100*/  IMAD.U32 R5, RZ, RZ, UR5 ;  /* 0x00000005ff057e24 */ /* 0x002fce000f8e00ff */
[----:B------:R-:W-:-:S07]  /*0110*/  LEPC R20, `(.L_x_1) ;  /* 0x000000001014794e */ /* 0x000fce0000000000 */
[----:B--2---:R-:W-:Y:S05]  /*0120*/  CALL.ABS.NOINC R8 ;  /* 0x0000000008007343 */ /* 0x004fea0003c00000 */
.L_x_1:
[----:B------:R-:W-:Y:S05]  /*0130*/  BSYNC.RECONVERGENT B6 ;  /* 0x0000000000067941 */ /* 0x000fea0003800200 */
.L_x_0:
[----:B------:R-:W0:Y:S02]  /*0140*/  LDC.64 R18, c[0x0][0x380] ;  /* 0x0000e000ff127b82 */ /* 0x000e240000000a00 */
[----:B0-----:R-:W-:-:S06]  /*0150*/  IMAD.WIDE.U32 R18, R17, 0x4, R18 ;  /* 0x0000000411127825 */ /* 0x001fcc00078e0012 */
[----:B------:R0:W5:Y:S01]  /*0160*/  LDG.E R18, desc[UR36][R18.64] ;  /* 0x0000002412127981 */ /* 0x000162000c1e1900 */
[----:B------:R-:W-:Y:S01]  /*0170*/  ISETP.NE.AND P0, PT, R17, RZ, PT ;  /* 0x000000ff1100720c */ /* 0x000fe20003f05270 */
[----:B------:R-:W-:-:S12]  /*0180*/  BSSY.RECONVERGENT B6, `(.L_x_2) ;  /* 0x000000c000067945 */ /* 0x000fd80003800200 */
[----:B0-----:R-:W-:Y:S05]  /*0190*/  @P0 BRA `(.L_x_3) ;  /* 0x0000000000280947 */ /* 0x001fea0003800000 */
[----:B------:R-:W-:Y:S01]  /*01a0*/  MOV R0, 0x0 ;  /* 0x0000000000007802 */ /* 0x000fe20000000f00 */
[----:B-----5:R0:W-:Y:S01]  /*01b0*/  STL [R1], R18 ;  /* 0x0000001201007387 */ /* 0x0201e20000100800 */
[----:B------:R-:W1:Y:S01]  /*01c0*/  LDCU.64 UR4, c[0x4][0x10] ;  /* 0x01000200ff0477ac */ /* 0x000e620008000a00 */
[----:B------:R-:W-:Y:S01]  /*01d0*/  IMAD.MOV.U32 R6, RZ, RZ, R2 ;  /* 0x000000ffff067224 */ /* 0x000fe200078e0002 */
[----:B------:R0:W2:Y:S01]  /*01e0*/  LDC.64 R8, c[0x4][R0] ;  /* 0x0100000000087b82 */ /* 0x0000a20000000a00 */
[----:B------:R-:W-:Y:S02]  /*01f0*/  MOV R7, R16 ;  /* 0x0000001000077202 */ /* 0x000fe40000000f00 */
[----:B-1----:R-:W-:Y:S01]  /*0200*/  MOV R4, UR4 ;  /* 0x0000000400047c02 */ /* 0x002fe20008000f00 */
[----:B0-----:R-:W-:-:S07]  /*0210*/  IMAD.U32 R5, RZ, RZ, UR5 ;  /* 0x00000005ff057e24 */ /* 0x001fce000f8e00ff */
[----:B------:R-:W-:-:S07]  /*0220*/  LEPC R20, `(.L_x_3) ;  /* 0x000000001014794e */ /* 0x000fce0000000000 */
[----:B--2---:R-:W-:Y:S05]  /*0230*/  CALL.ABS.NOINC R8 ;  /* 0x0000000008007343 */ /* 0x004fea0003c00000 */
.L_x_3:
[----:B------:R-:W-:Y:S05]  /*0240*/  BSYNC.RECONVERGENT B6 ;  /* 0x0000000000067941 */ /* 0x000fea0003800200 */
.L_x_2:
[----:B------:R-:W0:Y:S02]  /*0250*/  LDC.64 R2, c[0x0][0x388] ;  /* 0x0000e200ff027b82 */ /* 0x000e240000000a00 */
[----:B0----5:R-:W-:Y:S01]  /*0260*/  STG.E desc[UR36][R2.64], R18 ;  /* 0x0000001202007986 */ /* 0x021fe2000c101924 */
[----:B------:R-:W-:Y:S05]  /*0270*/  EXIT ;  /* 0x000000000000794d */ /* 0x000fea0003800000 */
.L_x_4:
[----:B------:R-:W-:-:S00]  /*0280*/  BRA `(.L_x_4) ;  /* 0xfffffffc00fc7947 */ /* 0x000fc0000383ffff */
[----:B------:R-:W-:-:S00]  /*0290*/  NOP ;  /* 0x0000000000007918 */ /* 0x000fc00000000000 */
        /* <DEDUP_REMOVED lines=14> */
.L_x_5:


//--------------------- .nv.global.init           --------------------------
	.section	.nv.global.init,"aw",@progbits
.nv.global.init:
	.type		$str,@object
	.size		$str,($str$1 - $str)
$str:
        /*0000*/ 	.byte	0x68, 0x65, 0x6c, 0x6c, 0x6f, 0x21, 0x0a, 0x00
	.type		$str$1,@object
	.size		$str$1,(.L_1 - $str$1)
$str$1:
        /*0008*/ 	.byte	0x73, 0x75, 0x6d, 0x5b, 0x30, 0x5d, 0x20, 0x69, 0x73, 0x20, 0x25, 0x64, 0x0a, 0x00
.L_1:


//--------------------- .nv.shared.reserved.0     --------------------------
	.section	.nv.shared.reserved.0,"aw",@nobits
	.weak		__nv_reservedSMEM_offset_0_alias
	.size		__nv_reservedSMEM_offset_0_alias, 0, 64
	.other		__nv_reservedSMEM_offset_0_alias,@"STO_CUDA_RESERVED_SHARED STV_DEFAULT"
__nv_reservedSMEM_offset_0_alias:
	.zero		0
	.zero		64


//--------------------- .nv.constant0._Z4testPKiPi --------------------------
	.section	.nv.constant0._Z4testPKiPi,"a",@progbits
	.sectionflags	@""
	.align	4
.nv.constant0._Z4testPKiPi:
	.zero		912


//--------------------- SYMBOLS --------------------------

	.type		.nv.reservedSmem.offset0,@object
	.size		.nv.reservedSmem.offset0,0x4
	.type		vprintf,@function
